//
// Generated by NVIDIA NVVM Compiler
//
// Compiler Build ID: CL-36424714
// Cuda compilation tools, release 13.0, V13.0.88
// Based on NVVM 20.0.0
//

.version 9.0
.target sm_100
.address_size 64

	// .globl	_Z18ordenacionPorRangoPiS_i

.visible .entry _Z18ordenacionPorRangoPiS_i(
	.param .u64 .ptr .align 1 _Z18ordenacionPorRangoPiS_i_param_0,
	.param .u64 .ptr .align 1 _Z18ordenacionPorRangoPiS_i_param_1,
	.param .u32 _Z18ordenacionPorRangoPiS_i_param_2
)
{
	.reg .pred 	%p<70>;
	.reg .b32 	%r<130>;
	.reg .b64 	%rd<47>;

	ld.param.u64 	%rd7, [_Z18ordenacionPorRangoPiS_i_param_0];
	ld.param.u64 	%rd8, [_Z18ordenacionPorRangoPiS_i_param_1];
	ld.param.u32 	%r22, [_Z18ordenacionPorRangoPiS_i_param_2];
	cvta.to.global.u64 	%rd1, %rd8;
	cvta.to.global.u64 	%rd2, %rd7;
	setp.lt.s32 	%p1, %r22, 1;
	@%p1 bra 	$L__BB0_12;
	mov.u32 	%r1, %tid.x;
	mul.wide.u32 	%rd9, %r1, 4;
	add.s64 	%rd3, %rd2, %rd9;
	and.b32  	%r2, %r22, 7;
	setp.lt.u32 	%p2, %r22, 8;
	mov.b32 	%r126, 0;
	mov.u32 	%r125, %r126;
	@%p2 bra 	$L__BB0_4;
	and.b32  	%r126, %r22, 2147483640;
	ld.global.u32 	%r121, [%rd3];
	add.s64 	%rd46, %rd2, 16;
	mov.b32 	%r122, 0;
	mov.u32 	%r125, %r122;
$L__BB0_3:
	.pragma "nounroll";
	ld.global.u32 	%r25, [%rd46+-16];
	setp.gt.s32 	%p3, %r121, %r25;
	selp.u32 	%r26, 1, 0, %p3;
	add.s32 	%r27, %r125, %r26;
	setp.eq.s32 	%p4, %r121, %r25;
	setp.gt.u32 	%p5, %r1, %r122;
	and.pred  	%p6, %p4, %p5;
	selp.u32 	%r29, 1, 0, %p6;
	add.s32 	%r30, %r27, %r29;
	mul.wide.s32 	%rd10, %r30, 4;
	add.s64 	%rd11, %rd1, %rd10;
	st.global.u32 	[%rd11], %r121;
	ld.global.u32 	%r31, [%rd3];
	ld.global.u32 	%r32, [%rd46+-12];
	setp.gt.s32 	%p7, %r31, %r32;
	selp.u32 	%r33, 1, 0, %p7;
	add.s32 	%r34, %r30, %r33;
	setp.eq.s32 	%p8, %r31, %r32;
	add.s32 	%r35, %r122, 1;
	setp.gt.u32 	%p9, %r1, %r35;
	and.pred  	%p10, %p8, %p9;
	selp.u32 	%r36, 1, 0, %p10;
	add.s32 	%r37, %r34, %r36;
	mul.wide.s32 	%rd12, %r37, 4;
	add.s64 	%rd13, %rd1, %rd12;
	st.global.u32 	[%rd13], %r31;
	ld.global.u32 	%r38, [%rd46+-8];
	setp.gt.s32 	%p11, %r31, %r38;
	selp.u32 	%r39, 1, 0, %p11;
	add.s32 	%r40, %r37, %r39;
	setp.eq.s32 	%p12, %r31, %r38;
	add.s32 	%r41, %r122, 2;
	setp.gt.u32 	%p13, %r1, %r41;
	and.pred  	%p14, %p12, %p13;
	selp.u32 	%r42, 1, 0, %p14;
	add.s32 	%r43, %r40, %r42;
	mul.wide.s32 	%rd14, %r43, 4;
	add.s64 	%rd15, %rd1, %rd14;
	st.global.u32 	[%rd15], %r31;
	ld.global.u32 	%r44, [%rd3];
	ld.global.u32 	%r45, [%rd46+-4];
	setp.gt.s32 	%p15, %r44, %r45;
	selp.u32 	%r46, 1, 0, %p15;
	add.s32 	%r47, %r43, %r46;
	setp.eq.s32 	%p16, %r44, %r45;
	add.s32 	%r48, %r122, 3;
	setp.gt.u32 	%p17, %r1, %r48;
	and.pred  	%p18, %p16, %p17;
	selp.u32 	%r49, 1, 0, %p18;
	add.s32 	%r50, %r47, %r49;
	mul.wide.s32 	%rd16, %r50, 4;
	add.s64 	%rd17, %rd1, %rd16;
	st.global.u32 	[%rd17], %r44;
	ld.global.u32 	%r51, [%rd46];
	setp.gt.s32 	%p19, %r44, %r51;
	selp.u32 	%r52, 1, 0, %p19;
	add.s32 	%r53, %r50, %r52;
	setp.eq.s32 	%p20, %r44, %r51;
	add.s32 	%r54, %r122, 4;
	setp.gt.u32 	%p21, %r1, %r54;
	and.pred  	%p22, %p20, %p21;
	selp.u32 	%r55, 1, 0, %p22;
	add.s32 	%r56, %r53, %r55;
	mul.wide.s32 	%rd18, %r56, 4;
	add.s64 	%rd19, %rd1, %rd18;
	st.global.u32 	[%rd19], %r44;
	ld.global.u32 	%r57, [%rd3];
	ld.global.u32 	%r58, [%rd46+4];
	setp.gt.s32 	%p23, %r57, %r58;
	selp.u32 	%r59, 1, 0, %p23;
	add.s32 	%r60, %r56, %r59;
	setp.eq.s32 	%p24, %r57, %r58;
	add.s32 	%r61, %r122, 5;
	setp.gt.u32 	%p25, %r1, %r61;
	and.pred  	%p26, %p24, %p25;
	selp.u32 	%r62, 1, 0, %p26;
	add.s32 	%r63, %r60, %r62;
	mul.wide.s32 	%rd20, %r63, 4;
	add.s64 	%rd21, %rd1, %rd20;
	st.global.u32 	[%rd21], %r57;
	ld.global.u32 	%r64, [%rd46+8];
	setp.gt.s32 	%p27, %r57, %r64;
	selp.u32 	%r65, 1, 0, %p27;
	add.s32 	%r66, %r63, %r65;
	setp.eq.s32 	%p28, %r57, %r64;
	add.s32 	%r67, %r122, 6;
	setp.gt.u32 	%p29, %r1, %r67;
	and.pred  	%p30, %p28, %p29;
	selp.u32 	%r68, 1, 0, %p30;
	add.s32 	%r69, %r66, %r68;
	mul.wide.s32 	%rd22, %r69, 4;
	add.s64 	%rd23, %rd1, %rd22;
	st.global.u32 	[%rd23], %r57;
	ld.global.u32 	%r121, [%rd3];
	ld.global.u32 	%r70, [%rd46+12];
	setp.gt.s32 	%p31, %r121, %r70;
	selp.u32 	%r71, 1, 0, %p31;
	add.s32 	%r72, %r69, %r71;
	setp.eq.s32 	%p32, %r121, %r70;
	add.s32 	%r73, %r122, 7;
	setp.gt.u32 	%p33, %r1, %r73;
	and.pred  	%p34, %p32, %p33;
	selp.u32 	%r74, 1, 0, %p34;
	add.s32 	%r125, %r72, %r74;
	mul.wide.s32 	%rd24, %r125, 4;
	add.s64 	%rd25, %rd1, %rd24;
	st.global.u32 	[%rd25], %r121;
	add.s64 	%rd46, %rd46, 32;
	add.s32 	%r122, %r122, 8;
	setp.ne.s32 	%p35, %r122, %r126;
	@%p35 bra 	$L__BB0_3;
$L__BB0_4:
	setp.eq.s32 	%p36, %r2, 0;
	@%p36 bra 	$L__BB0_12;
	and.b32  	%r13, %r22, 3;
	setp.lt.u32 	%p37, %r2, 4;
	@%p37 bra 	$L__BB0_7;
	ld.global.u32 	%r75, [%rd3];
	mul.wide.u32 	%rd26, %r126, 4;
	add.s64 	%rd27, %rd2, %rd26;
	ld.global.u32 	%r77, [%rd27];
	setp.gt.s32 	%p38, %r75, %r77;
	selp.u32 	%r78, 1, 0, %p38;
	add.s32 	%r79, %r125, %r78;
	setp.eq.s32 	%p39, %r75, %r77;
	setp.gt.u32 	%p40, %r1, %r126;
	and.pred  	%p41, %p39, %p40;
	selp.u32 	%r81, 1, 0, %p41;
	add.s32 	%r82, %r79, %r81;
	mul.wide.s32 	%rd28, %r82, 4;
	add.s64 	%rd29, %rd1, %rd28;
	st.global.u32 	[%rd29], %r75;
	add.s32 	%r83, %r126, 1;
	ld.global.u32 	%r84, [%rd27+4];
	setp.gt.s32 	%p42, %r75, %r84;
	selp.u32 	%r85, 1, 0, %p42;
	add.s32 	%r86, %r82, %r85;
	setp.eq.s32 	%p43, %r75, %r84;
	setp.gt.u32 	%p44, %r1, %r83;
	and.pred  	%p45, %p43, %p44;
	selp.u32 	%r87, 1, 0, %p45;
	add.s32 	%r88, %r86, %r87;
	mul.wide.s32 	%rd30, %r88, 4;
	add.s64 	%rd31, %rd1, %rd30;
	st.global.u32 	[%rd31], %r75;
	add.s32 	%r89, %r126, 2;
	ld.global.u32 	%r90, [%rd3];
	ld.global.u32 	%r91, [%rd27+8];
	setp.gt.s32 	%p46, %r90, %r91;
	selp.u32 	%r92, 1, 0, %p46;
	add.s32 	%r93, %r88, %r92;
	setp.eq.s32 	%p47, %r90, %r91;
	setp.gt.u32 	%p48, %r1, %r89;
	and.pred  	%p49, %p47, %p48;
	selp.u32 	%r94, 1, 0, %p49;
	add.s32 	%r95, %r93, %r94;
	mul.wide.s32 	%rd32, %r95, 4;
	add.s64 	%rd33, %rd1, %rd32;
	st.global.u32 	[%rd33], %r90;
	add.s32 	%r96, %r126, 3;
	ld.global.u32 	%r97, [%rd27+12];
	setp.gt.s32 	%p50, %r90, %r97;
	selp.u32 	%r98, 1, 0, %p50;
	add.s32 	%r99, %r95, %r98;
	setp.eq.s32 	%p51, %r90, %r97;
	setp.gt.u32 	%p52, %r1, %r96;
	and.pred  	%p53, %p51, %p52;
	selp.u32 	%r100, 1, 0, %p53;
	add.s32 	%r125, %r99, %r100;
	mul.wide.s32 	%rd34, %r125, 4;
	add.s64 	%rd35, %rd1, %rd34;
	st.global.u32 	[%rd35], %r90;
	add.s32 	%r126, %r126, 4;
$L__BB0_7:
	setp.eq.s32 	%p54, %r13, 0;
	@%p54 bra 	$L__BB0_12;
	setp.eq.s32 	%p55, %r13, 1;
	@%p55 bra 	$L__BB0_10;
	ld.global.u32 	%r101, [%rd3];
	mul.wide.u32 	%rd36, %r126, 4;
	add.s64 	%rd37, %rd2, %rd36;
	ld.global.u32 	%r102, [%rd37];
	setp.gt.s32 	%p56, %r101, %r102;
	selp.u32 	%r103, 1, 0, %p56;
	add.s32 	%r104, %r125, %r103;
	setp.eq.s32 	%p57, %r101, %r102;
	setp.gt.u32 	%p58, %r1, %r126;
	and.pred  	%p59, %p57, %p58;
	selp.u32 	%r106, 1, 0, %p59;
	add.s32 	%r107, %r104, %r106;
	mul.wide.s32 	%rd38, %r107, 4;
	add.s64 	%rd39, %rd1, %rd38;
	st.global.u32 	[%rd39], %r101;
	add.s32 	%r108, %r126, 1;
	ld.global.u32 	%r109, [%rd37+4];
	setp.gt.s32 	%p60, %r101, %r109;
	selp.u32 	%r110, 1, 0, %p60;
	add.s32 	%r111, %r107, %r110;
	setp.eq.s32 	%p61, %r101, %r109;
	setp.gt.u32 	%p62, %r1, %r108;
	and.pred  	%p63, %p61, %p62;
	selp.u32 	%r112, 1, 0, %p63;
	add.s32 	%r125, %r111, %r112;
	mul.wide.s32 	%rd40, %r125, 4;
	add.s64 	%rd41, %rd1, %rd40;
	st.global.u32 	[%rd41], %r101;
	add.s32 	%r126, %r126, 2;
$L__BB0_10:
	and.b32  	%r113, %r22, 1;
	setp.eq.b32 	%p64, %r113, 1;
	not.pred 	%p65, %p64;
	@%p65 bra 	$L__BB0_12;
	ld.global.u32 	%r114, [%rd3];
	mul.wide.u32 	%rd42, %r126, 4;
	add.s64 	%rd43, %rd2, %rd42;
	ld.global.u32 	%r115, [%rd43];
	setp.gt.s32 	%p66, %r114, %r115;
	selp.u32 	%r116, 1, 0, %p66;
	add.s32 	%r117, %r125, %r116;
	setp.eq.s32 	%p67, %r114, %r115;
	setp.gt.u32 	%p68, %r1, %r126;
	and.pred  	%p69, %p67, %p68;
	selp.u32 	%r119, 1, 0, %p69;
	add.s32 	%r120, %r117, %r119;
	mul.wide.s32 	%rd44, %r120, 4;
	add.s64 	%rd45, %rd1, %rd44;
	st.global.u32 	[%rd45], %r114;
$L__BB0_12:
	ret;

}


// ===== COMPILED SASS (sm_100) =====

	.target	sm_100

	.elftype	@"ET_EXEC"


//--------------------- .note.nv.tkinfo           --------------------------
	.section	.note.nv.tkinfo,"",@"SHT_NOTE"
	.sectionflags	@"SHF_NOTE_NV_TKINFO"
	.tkinfo
        /*0018*/ 	.word	0x00000002
        /*0030*/ 	.string	""
        /*0030*/ 	.string	"ptxas"
        /*0030*/ 	.string	"Cuda compilation tools, release 13.0, V13.0.88"
        /*0030*/ 	.string	"Build cuda_13.0.r13.0/compiler.36424714_0"
        /*0030*/ 	.string	"-arch sm_100 -m 64 "



//--------------------- .note.nv.cuinfo           --------------------------
	.section	.note.nv.cuinfo,"",@"SHT_NOTE"
	.sectionflags	@"SHF_NOTE_NV_CUINFO"
        /*0018*/ 	.short	0x0002
        /*001a*/ 	.short	0x0064
        /*001c*/ 	.short	0x0082
	.zero		2


//--------------------- .nv.info                  --------------------------
	.section	.nv.info,"",@"SHT_CUDA_INFO"
	.align	4


	//----- nvinfo : EIATTR_REGCOUNT
	.align		4
        /*0000*/ 	.byte	0x04, 0x2f
        /*0002*/ 	.short	(.L_1 - .L_0)
	.align		4
.L_0:
        /*0004*/ 	.word	index@(_Z18ordenacionPorRangoPiS_i)
        /*0008*/ 	.word	0x00000018


	//----- nvinfo : EIATTR_FRAME_SIZE
	.align		4
.L_1:
        /*000c*/ 	.byte	0x04, 0x11
        /*000e*/ 	.short	(.L_3 - .L_2)
	.align		4
.L_2:
        /*0010*/ 	.word	index@(_Z18ordenacionPorRangoPiS_i)
        /*0014*/ 	.word	0x00000000


	//----- nvinfo : EIATTR_MIN_STACK_SIZE
	.align		4
.L_3:
        /*0018*/ 	.byte	0x04, 0x12
        /*001a*/ 	.short	(.L_5 - .L_4)
	.align		4
.L_4:
        /*001c*/ 	.word	index@(_Z18ordenacionPorRangoPiS_i)
        /*0020*/ 	.word	0x00000000
.L_5:


//--------------------- .nv.compat                --------------------------
	.section	.nv.compat,"",@"SHT_CUDA_COMPAT_INFO"
	.align	4
        /*0000*/ 	.byte	0x02, 0x09, 0x00, 0x00, 0x02, 0x02, 0x01, 0x00, 0x02, 0x05, 0x05, 0x00, 0x03, 0x07, 0x01, 0x01
        /*0010*/ 	.byte	0x02, 0x03, 0x00, 0x00, 0x02, 0x06, 0x01, 0x00, 0x04, 0x0b, 0x08, 0x00, 0x09, 0x00, 0x00, 0x00
        /*0020*/ 	.byte	0x00, 0x00, 0x00, 0x00


//--------------------- .nv.info._Z18ordenacionPorRangoPiS_i --------------------------
	.section	.nv.info._Z18ordenacionPorRangoPiS_i,"",@"SHT_CUDA_INFO"
	.sectionflags	@""
	.align	4


	//----- nvinfo : EIATTR_CUDA_API_VERSION
	.align		4
        /*0000*/ 	.byte	0x04, 0x37
        /*0002*/ 	.short	(.L_7 - .L_6)
.L_6:
        /*0004*/ 	.word	0x00000082


	//----- nvinfo : EIATTR_KPARAM_INFO
	.align		4
.L_7:
        /*0008*/ 	.byte	0x04, 0x17
        /*000a*/ 	.short	(.L_9 - .L_8)
.L_8:
        /*000c*/ 	.word	0x00000000
        /*0010*/ 	.short	0x0002
        /*0012*/ 	.short	0x0010
        /*0014*/ 	.byte	0x00, 0xf0, 0x11, 0x00


	//----- nvinfo : EIATTR_KPARAM_INFO
	.align		4
.L_9:
        /*0018*/ 	.byte	0x04, 0x17
        /*001a*/ 	.short	(.L_11 - .L_10)
.L_10:
        /*001c*/ 	.word	0x00000000
        /*0020*/ 	.short	0x0001
        /*0022*/ 	.short	0x0008
        /*0024*/ 	.byte	0x00, 0xf5, 0x21, 0x00


	//----- nvinfo : EIATTR_KPARAM_INFO
	.align		4
.L_11:
        /*0028*/ 	.byte	0x04, 0x17
        /*002a*/ 	.short	(.L_13 - .L_12)
.L_12:
        /*002c*/ 	.word	0x00000000
        /*0030*/ 	.short	0x0000
        /*0032*/ 	.short	0x0000
        /*0034*/ 	.byte	0x00, 0xf5, 0x21, 0x00


	//----- nvinfo : EIATTR_SPARSE_MMA_MASK
	.align		4
.L_13:
        /*0038*/ 	.byte	0x03, 0x50
        /*003a*/ 	.short	0x0000


	//----- nvinfo : EIATTR_MAXREG_COUNT
	.align		4
        /*003c*/ 	.byte	0x03, 0x1b
        /*003e*/ 	.short	0x00ff


	//----- nvinfo : EIATTR_MERCURY_ISA_VERSION
	.align		4
        /*0040*/ 	.byte	0x03, 0x5f
        /*0042*/ 	.short	0x0101


	//----- nvinfo : EIATTR_VRC_CTA_INIT_COUNT
	.align		4
        /*0044*/ 	.byte	0x02, 0x4a
	.zero		1
	.zero		1


	//----- nvinfo : EIATTR_EXIT_INSTR_OFFSETS
	.align		4
        /*0048*/ 	.byte	0x04, 0x1c
        /*004a*/ 	.short	(.L_15 - .L_14)


	//   ....[0]....
.L_14:
        /*004c*/ 	.word	0x00000030


	//   ....[1]....
        /*0050*/ 	.word	0x00000780


	//   ....[2]....
        /*0054*/ 	.word	0x00000ad0


	//   ....[3]....
        /*0058*/ 	.word	0x00000cb0


	//   ....[4]....
        /*005c*/ 	.word	0x00000d90


	//----- nvinfo : EIATTR_CBANK_PARAM_SIZE
	.align		4
.L_15:
        /*0060*/ 	.byte	0x03, 0x19
        /*0062*/ 	.short	0x0014


	//----- nvinfo : EIATTR_PARAM_CBANK
	.align		4
        /*0064*/ 	.byte	0x04, 0x0a
        /*0066*/ 	.short	(.L_17 - .L_16)
	.align		4
.L_16:
        /*0068*/ 	.word	index@(.nv.constant0._Z18ordenacionPorRangoPiS_i)
        /*006c*/ 	.short	0x0380
        /*006e*/ 	.short	0x0014


	//----- nvinfo : EIATTR_SW_WAR
	.align		4
.L_17:
        /*0070*/ 	.byte	0x04, 0x36
        /*0072*/ 	.short	(.L_19 - .L_18)
.L_18:
        /*0074*/ 	.word	0x00000008
.L_19:


//--------------------- .nv.callgraph             --------------------------
	.section	.nv.callgraph,"",@"SHT_CUDA_CALLGRAPH"
	.align	4
	.sectionentsize	8
	.align		4
        /*0000*/ 	.word	0x00000000
	.align		4
        /*0004*/ 	.word	0xffffffff
	.align		4
        /*0008*/ 	.word	0x00000000
	.align		4
        /*000c*/ 	.word	0xfffffffe
	.align		4
        /*0010*/ 	.word	0x00000000
	.align		4
        /*0014*/ 	.word	0xfffffffd
	.align		4
        /*0018*/ 	.word	0x00000000
	.align		4
        /*001c*/ 	.word	0xfffffffc


//--------------------- .text._Z18ordenacionPorRangoPiS_i --------------------------
	.section	.text._Z18ordenacionPorRangoPiS_i,"ax",@progbits
	.align	128
        .global         _Z18ordenacionPorRangoPiS_i
        .type           _Z18ordenacionPorRangoPiS_i,@function
        .size           _Z18ordenacionPorRangoPiS_i,(.L_x_5 - _Z18ordenacionPorRangoPiS_i)
        .other          _Z18ordenacionPorRangoPiS_i,@"STO_CUDA_ENTRY STV_DEFAULT"
_Z18ordenacionPorRangoPiS_i:
.text._Z18ordenacionPorRangoPiS_i:
[----:B------:R-:W-:Y:S08]  /*0000*/  LDC R1, c[0x0][0x37c] ;  /* 0x0000df00ff017b82 */ /* 0x000ff00000000800 */
[----:B------:R-:W0:Y:S02]  /*0010*/  LDC R6, c[0x0][0x390] ;  /* 0x0000e400ff067b82 */ /* 0x000e240000000800 */
[----:B0-----:R-:W-:-:S13]  /*0020*/  ISETP.GE.AND P0, PT, R6, 0x1, PT ;  /* 0x000000010600780c */ /* 0x001fda0003f06270 */
[----:B------:R-:W-:Y:S05]  /*0030*/  @!P0 EXIT ;  /* 0x000000000000894d */ /* 0x000fea0003800000 */
[----:B------:R-:W0:Y:S01]  /*0040*/  S2R R7, SR_TID.X ;  /* 0x0000000000077919 */ /* 0x000e220000002100 */
[----:B------:R-:W0:Y:S01]  /*0050*/  LDC.64 R2, c[0x0][0x380] ;  /* 0x0000e000ff027b82 */ /* 0x000e220000000a00 */
[C---:B------:R-:W-:Y:S01]  /*0060*/  ISETP.GE.U32.AND P0, PT, R6.reuse, 0x8, PT ;  /* 0x000000080600780c */ /* 0x040fe20003f06070 */
[----:B------:R-:W1:Y:S01]  /*0070*/  LDCU.64 UR6, c[0x0][0x358] ;  /* 0x00006b00ff0677ac */ /* 0x000e620008000a00 */
[----:B------:R-:W-:Y:S01]  /*0080*/  LOP3.LUT R16, R6, 0x7, RZ, 0xc0, !PT ;  /* 0x0000000706107812 */ /* 0x000fe200078ec0ff */
[----:B------:R-:W-:Y:S02]  /*0090*/  IMAD.MOV.U32 R0, RZ, RZ, RZ ;  /* 0x000000ffff007224 */ /* 0x000fe400078e00ff */
[----:B------:R-:W-:Y:S01]  /*00a0*/  IMAD.MOV.U32 R13, RZ, RZ, RZ ;  /* 0x000000ffff0d7224 */ /* 0x000fe200078e00ff */
[----:B------:R-:W-:Y:S01]  /*00b0*/  ISETP.NE.AND P1, PT, R16, RZ, PT ;  /* 0x000000ff1000720c */ /* 0x000fe20003f25270 */
[----:B0-----:R-:W-:-:S06]  /*00c0*/  IMAD.WIDE.U32 R4, R7, 0x4, R2 ;  /* 0x0000000407047825 */ /* 0x001fcc00078e0002 */
[----:B-1----:R-:W-:Y:S06]  /*00d0*/  @!P0 BRA `(.L_x_0) ;  /* 0x0000000400a88947 */ /* 0x002fec0003800000 */
[----:B------:R0:W5:Y:S01]  /*00e0*/  LDG.E R17, desc[UR6][R4.64] ;  /* 0x0000000604117981 */ /* 0x000162000c1e1900 */
[----:B------:R-:W1:Y:S01]  /*00f0*/  LDCU.64 UR4, c[0x0][0x380] ;  /* 0x00007000ff0477ac */ /* 0x000e620008000a00 */
[----:B------:R-:W2:Y:S01]  /*0100*/  LDC.64 R10, c[0x0][0x388] ;  /* 0x0000e200ff0a7b82 */ /* 0x000ea20000000a00 */
[----:B------:R-:W-:Y:S01]  /*0110*/  LOP3.LUT R0, R6, 0x7ffffff8, RZ, 0xc0, !PT ;  /* 0x7ffffff806007812 */ /* 0x000fe200078ec0ff */
[----:B------:R-:W-:Y:S01]  /*0120*/  IMAD.MOV.U32 R13, RZ, RZ, RZ ;  /* 0x000000ffff0d7224 */ /* 0x000fe200078e00ff */
[----:B-1----:R-:W-:-:S04]  /*0130*/  UIADD3 UR4, UP0, UPT, UR4, 0x10, URZ ;  /* 0x0000001004047890 */ /* 0x002fc8000ff1e0ff */
[----:B------:R-:W-:Y:S02]  /*0140*/  UIADD3.X UR5, UPT, UPT, URZ, UR5, URZ, UP0, !UPT ;  /* 0x00000005ff057290 */ /* 0x000fe400087fe4ff */
[----:B------:R-:W-:Y:S01]  /*0150*/  IMAD.U32 R8, RZ, RZ, UR4 ;  /* 0x00000004ff087e24 */ /* 0x000fe2000f8e00ff */
[----:B------:R-:W-:-:S03]  /*0160*/  UMOV UR4, URZ ;  /* 0x000000ff00047c82 */ /* 0x000fc60008000000 */
[----:B0-----:R-:W-:-:S07]  /*0170*/  MOV R9, UR5 ;  /* 0x0000000500097c02 */ /* 0x001fce0008000f00 */
.L_x_1:
[----:B------:R-:W3:Y:S01]  /*0180*/  LDG.E R12, desc[UR6][R8.64+-0x10] ;  /* 0xfffff006080c7981 */ /* 0x000ee2000c1e1900 */
[----:B------:R-:W-:Y:S02]  /*0190*/  ISETP.GT.U32.AND P0, PT, R7, UR4, PT ;  /* 0x0000000407007c0c */ /* 0x000fe4000bf04070 */
[CC--:B---3-5:R-:W-:Y:S02]  /*01a0*/  ISETP.GT.AND P2, PT, R17.reuse, R12.reuse, PT ;  /* 0x0000000c1100720c */ /* 0x0e8fe40003f44270 */
[----:B------:R-:W-:Y:S01]  /*01b0*/  ISETP.EQ.AND P0, PT, R17, R12, P0 ;  /* 0x0000000c1100720c */ /* 0x000fe20000702270 */
[----:B------:R-:W-:-:S10]  /*01c0*/  VIADD R12, R13, 0x1 ;  /* 0x000000010d0c7836 */ /* 0x000fd40000000000 */
[----:B------:R-:W-:-:S04]  /*01d0*/  @!P2 IMAD.MOV R12, RZ, RZ, R13 ;  /* 0x000000ffff0ca224 */ /* 0x000fc800078e020d */
[C---:B0-----:R-:W-:Y:S01]  /*01e0*/  VIADD R15, R12.reuse, 0x1 ;  /* 0x000000010c0f7836 */ /* 0x041fe20000000000 */
[----:B------:R-:W-:-:S05]  /*01f0*/  @!P0 IADD3 R15, PT, PT, R12, RZ, RZ ;  /* 0x000000ff0c0f8210 */ /* 0x000fca0007ffe0ff */
[----:B--2---:R-:W-:-:S05]  /*0200*/  IMAD.WIDE R12, R15, 0x4, R10 ;  /* 0x000000040f0c7825 */ /* 0x004fca00078e020a */
[----:B------:R0:W-:Y:S04]  /*0210*/  STG.E desc[UR6][R12.64], R17 ;  /* 0x000000110c007986 */ /* 0x0001e8000c101906 */
[----:B------:R-:W2:Y:S04]  /*0220*/  LDG.E R19, desc[UR6][R4.64] ;  /* 0x0000000604137981 */ /* 0x000ea8000c1e1900 */
[----:B------:R-:W2:Y:S01]  /*0230*/  LDG.E R14, desc[UR6][R8.64+-0xc] ;  /* 0xfffff406080e7981 */ /* 0x000ea2000c1e1900 */
[----:B------:R-:W-:-:S06]  /*0240*/  UIADD3 UR5, UPT, UPT, UR4, 0x1, URZ ;  /* 0x0000000104057890 */ /* 0x000fcc000fffe0ff */
[----:B------:R-:W-:Y:S02]  /*0250*/  ISETP.GT.U32.AND P0, PT, R7, UR5, PT ;  /* 0x0000000507007c0c */ /* 0x000fe4000bf04070 */
[CC--:B--2---:R-:W-:Y:S02]  /*0260*/  ISETP.GT.AND P2, PT, R19.reuse, R14.reuse, PT ;  /* 0x0000000e1300720c */ /* 0x0c4fe40003f44270 */
[----:B------:R-:W-:Y:S01]  /*0270*/  ISETP.EQ.AND P0, PT, R19, R14, P0 ;  /* 0x0000000e1300720c */ /* 0x000fe20000702270 */
[----:B------:R-:W-:-:S10]  /*0280*/  VIADD R14, R15, 0x1 ;  /* 0x000000010f0e7836 */ /* 0x000fd40000000000 */
[----:B------:R-:W-:-:S04]  /*0290*/  @!P2 IMAD.MOV R14, RZ, RZ, R15 ;  /* 0x000000ffff0ea224 */ /* 0x000fc800078e020f */
[C---:B------:R-:W-:Y:S01]  /*02a0*/  VIADD R15, R14.reuse, 0x1 ;  /* 0x000000010e0f7836 */ /* 0x040fe20000000000 */
[----:B------:R-:W-:-:S05]  /*02b0*/  @!P0 IADD3 R15, PT, PT, R14, RZ, RZ ;  /* 0x000000ff0e0f8210 */ /* 0x000fca0007ffe0ff */
[----:B0-----:R-:W-:-:S05]  /*02c0*/  IMAD.WIDE R12, R15, 0x4, R10 ;  /* 0x000000040f0c7825 */ /* 0x001fca00078e020a */
[----:B------:R0:W-:Y:S04]  /*02d0*/  STG.E desc[UR6][R12.64], R19 ;  /* 0x000000130c007986 */ /* 0x0001e8000c101906 */
        /* <DEDUP_REMOVED lines=9> */
[----:B------:R-:W-:-:S05]  /*0370*/  IMAD.WIDE R14, R17, 0x4, R10 ;  /* 0x00000004110e7825 */ /* 0x000fca00078e020a */
[----:B------:R1:W-:Y:S04]  /*0380*/  STG.E desc[UR6][R14.64], R19 ;  /* 0x000000130e007986 */ /* 0x0003e8000c101906 */
[----:B------:R-:W2:Y:S04]  /*0390*/  LDG.E R21, desc[UR6][R4.64] ;  /* 0x0000000604157981 */ /* 0x000ea8000c1e1900 */
[----:B0-----:R-:W2:Y:S01]  /*03a0*/  LDG.E R12, desc[UR6][R8.64+-0x4] ;  /* 0xfffffc06080c7981 */ /* 0x001ea2000c1e1900 */
        /* <DEDUP_REMOVED lines=10> */
[----:B-1----:R-:W2:Y:S01]  /*0450*/  LDG.E R14, desc[UR6][R8.64] ;  /* 0x00000006080e7981 */ /* 0x002ea2000c1e1900 */
        /* <DEDUP_REMOVED lines=35> */
[----:B------:R-:W-:Y:S02]  /*0690*/  UIADD3 UR5, UPT, UPT, UR4, 0x7, URZ ;  /* 0x0000000704057890 */ /* 0x000fe4000fffe0ff */
[----:B------:R-:W-:-:S04]  /*06a0*/  UIADD3 UR4, UPT, UPT, UR4, 0x8, URZ ;  /* 0x0000000804047890 */ /* 0x000fc8000fffe0ff */
[----:B------:R-:W-:Y:S02]  /*06b0*/  ISETP.GT.U32.AND P0, PT, R7, UR5, PT ;  /* 0x0000000507007c0c */ /* 0x000fe4000bf04070 */
[CC--:B--2---:R-:W-:Y:S02]  /*06c0*/  ISETP.GT.AND P2, PT, R17.reuse, R12.reuse, PT ;  /* 0x0000000c1100720c */ /* 0x0c4fe40003f44270 */
[----:B------:R-:W-:Y:S01]  /*06d0*/  ISETP.EQ.AND P0, PT, R17, R12, P0 ;  /* 0x0000000c1100720c */ /* 0x000fe20000702270 */
[----:B------:R-:W-:-:S10]  /*06e0*/  VIADD R12, R21, 0x1 ;  /* 0x00000001150c7836 */ /* 0x000fd40000000000 */
[----:B------:R-:W-:Y:S01]  /*06f0*/  @!P2 IMAD.MOV R12, RZ, RZ, R21 ;  /* 0x000000ffff0ca224 */ /* 0x000fe200078e0215 */
[----:B------:R-:W-:-:S03]  /*0700*/  IADD3 R8, P2, PT, R8, 0x20, RZ ;  /* 0x0000002008087810 */ /* 0x000fc60007f5e0ff */
[C---:B------:R-:W-:Y:S01]  /*0710*/  VIADD R13, R12.reuse, 0x1 ;  /* 0x000000010c0d7836 */ /* 0x040fe20000000000 */
[----:B------:R-:W-:Y:S01]  /*0720*/  @!P0 IADD3 R13, PT, PT, R12, RZ, RZ ;  /* 0x000000ff0c0d8210 */ /* 0x000fe20007ffe0ff */
[----:B------:R-:W-:Y:S01]  /*0730*/  IMAD.X R9, RZ, RZ, R9, P2 ;  /* 0x000000ffff097224 */ /* 0x000fe200010e0609 */
[----:B------:R-:W-:-:S03]  /*0740*/  ISETP.NE.AND P0, PT, R0, UR4, PT ;  /* 0x0000000400007c0c */ /* 0x000fc6000bf05270 */
[----:B-1----:R-:W-:-:S05]  /*0750*/  IMAD.WIDE R14, R13, 0x4, R10 ;  /* 0x000000040d0e7825 */ /* 0x002fca00078e020a */
[----:B------:R0:W-:Y:S05]  /*0760*/  STG.E desc[UR6][R14.64], R17 ;  /* 0x000000110e007986 */ /* 0x0001ea000c101906 */
[----:B------:R-:W-:Y:S05]  /*0770*/  @P0 BRA `(.L_x_1) ;  /* 0xfffffff800800947 */ /* 0x000fea000383ffff */
.L_x_0:
[----:B------:R-:W-:Y:S05]  /*0780*/  @!P1 EXIT ;  /* 0x000000000000994d */ /* 0x000fea0003800000 */
[----:B------:R-:W-:Y:S02]  /*0790*/  ISETP.GE.U32.AND P0, PT, R16, 0x4, PT ;  /* 0x000000041000780c */ /* 0x000fe40003f06070 */
[----:B------:R-:W-:-:S04]  /*07a0*/  LOP3.LUT R18, R6, 0x3, RZ, 0xc0, !PT ;  /* 0x0000000306127812 */ /* 0x000fc800078ec0ff */
[----:B------:R-:W-:-:S07]  /*07b0*/  ISETP.NE.AND P1, PT, R18, RZ, PT ;  /* 0x000000ff1200720c */ /* 0x000fce0003f25270 */
[----:B------:R-:W-:Y:S06]  /*07c0*/  @!P0 BRA `(.L_x_2) ;  /* 0x0000000000c08947 */ /* 0x000fec0003800000 */
[----:B------:R-:W-:Y:S01]  /*07d0*/  IMAD.WIDE.U32 R8, R0, 0x4, R2 ;  /* 0x0000000400087825 */ /* 0x000fe200078e0002 */
[----:B0-----:R-:W2:Y:S01]  /*07e0*/  LDG.E R17, desc[UR6][R4.64] ;  /* 0x0000000604117981 */ /* 0x001ea2000c1e1900 */
[----:B------:R-:W0:Y:S03]  /*07f0*/  LDC.64 R10, c[0x0][0x388] ;  /* 0x0000e200ff0a7b82 */ /* 0x000e260000000a00 */
[----:B------:R-:W2:Y:S01]  /*0800*/  LDG.E R12, desc[UR6][R8.64] ;  /* 0x00000006080c7981 */ /* 0x000ea2000c1e1900 */
[----:B------:R-:W-:Y:S02]  /*0810*/  ISETP.GT.U32.AND P0, PT, R7, R0, PT ;  /* 0x000000000700720c */ /* 0x000fe40003f04070 */
[CC--:B--2---:R-:W-:Y:S02]  /*0820*/  ISETP.GT.AND P2, PT, R17.reuse, R12.reuse, PT ;  /* 0x0000000c1100720c */ /* 0x0c4fe40003f44270 */
[----:B------:R-:W-:Y:S01]  /*0830*/  ISETP.EQ.AND P0, PT, R17, R12, P0 ;  /* 0x0000000c1100720c */ /* 0x000fe20000702270 */
[----:B------:R-:W-:-:S10]  /*0840*/  VIADD R12, R13, 0x1 ;  /* 0x000000010d0c7836 */ /* 0x000fd40000000000 */
[----:B------:R-:W-:-:S05]  /*0850*/  @!P2 IMAD.MOV R12, RZ, RZ, R13 ;  /* 0x000000ffff0ca224 */ /* 0x000fca00078e020d */
[----:B------:R-:W-:Y:S01]  /*0860*/  IADD3 R15, PT, PT, R12, 0x1, RZ ;  /* 0x000000010c0f7810 */ /* 0x000fe20007ffe0ff */
[----:B------:R-:W-:-:S04]  /*0870*/  @!P0 IMAD.MOV R15, RZ, RZ, R12 ;  /* 0x000000ffff0f8224 */ /* 0x000fc800078e020c */
[----:B0-----:R-:W-:-:S05]  /*0880*/  IMAD.WIDE R12, R15, 0x4, R10 ;  /* 0x000000040f0c7825 */ /* 0x001fca00078e020a */
[----:B------:R0:W-:Y:S04]  /*0890*/  STG.E desc[UR6][R12.64], R17 ;  /* 0x000000110c007986 */ /* 0x0001e8000c101906 */
[----:B------:R-:W2:Y:S01]  /*08a0*/  LDG.E R16, desc[UR6][R8.64+0x4] ;  /* 0x0000040608107981 */ /* 0x000ea2000c1e1900 */
[----:B------:R-:W-:-:S05]  /*08b0*/  VIADD R14, R0, 0x1 ;  /* 0x00000001000e7836 */ /* 0x000fca0000000000 */
[----:B------:R-:W-:Y:S01]  /*08c0*/  ISETP.GT.U32.AND P0, PT, R7, R14, PT ;  /* 0x0000000e0700720c */ /* 0x000fe20003f04070 */
[----:B------:R-:W-:Y:S01]  /*08d0*/  VIADD R14, R15, 0x1 ;  /* 0x000000010f0e7836 */ /* 0x000fe20000000000 */
[CC--:B--2---:R-:W-:Y:S02]  /*08e0*/  ISETP.GT.AND P2, PT, R17.reuse, R16.reuse, PT ;  /* 0x000000101100720c */ /* 0x0c4fe40003f44270 */
[----:B------:R-:W-:-:S11]  /*08f0*/  ISETP.EQ.AND P0, PT, R17, R16, P0 ;  /* 0x000000101100720c */ /* 0x000fd60000702270 */
[----:B------:R-:W-:-:S05]  /*0900*/  @!P2 IADD3 R14, PT, PT, R15, RZ, RZ ;  /* 0x000000ff0f0ea210 */ /* 0x000fca0007ffe0ff */
[----:B------:R-:W-:Y:S02]  /*0910*/  VIADD R19, R14, 0x1 ;  /* 0x000000010e137836 */ /* 0x000fe40000000000 */
[----:B------:R-:W-:-:S04]  /*0920*/  @!P0 IMAD.MOV R19, RZ, RZ, R14 ;  /* 0x000000ffff138224 */ /* 0x000fc800078e020e */
[----:B------:R-:W-:-:S05]  /*0930*/  IMAD.WIDE R14, R19, 0x4, R10 ;  /* 0x00000004130e7825 */ /* 0x000fca00078e020a */
[----:B------:R1:W-:Y:S04]  /*0940*/  STG.E desc[UR6][R14.64], R17 ;  /* 0x000000110e007986 */ /* 0x0003e8000c101906 */
[----:B------:R-:W2:Y:S04]  /*0950*/  LDG.E R21, desc[UR6][R4.64] ;  /* 0x0000000604157981 */ /* 0x000ea8000c1e1900 */
[----:B------:R-:W2:Y:S01]  /*0960*/  LDG.E R16, desc[UR6][R8.64+0x8] ;  /* 0x0000080608107981 */ /* 0x000ea2000c1e1900 */
[----:B0-----:R-:W-:-:S05]  /*0970*/  VIADD R12, R0, 0x2 ;  /* 0x00000002000c7836 */ /* 0x001fca0000000000 */
[----:B------:R-:W-:Y:S02]  /*0980*/  ISETP.GT.U32.AND P0, PT, R7, R12, PT ;  /* 0x0000000c0700720c */ /* 0x000fe40003f04070 */
[----:B------:R-:W-:Y:S02]  /*0990*/  IADD3 R12, PT, PT, R19, 0x1, RZ ;  /* 0x00000001130c7810 */ /* 0x000fe40007ffe0ff */
[CC--:B--2---:R-:W-:Y:S02]  /*09a0*/  ISETP.GT.AND P2, PT, R21.reuse, R16.reuse, PT ;  /* 0x000000101500720c */ /* 0x0c4fe40003f44270 */
[----:B------:R-:W-:-:S11]  /*09b0*/  ISETP.EQ.AND P0, PT, R21, R16, P0 ;  /* 0x000000101500720c */ /* 0x000fd60000702270 */
[----:B------:R-:W-:-:S04]  /*09c0*/  @!P2 IMAD.MOV R12, RZ, RZ, R19 ;  /* 0x000000ffff0ca224 */ /* 0x000fc800078e0213 */
[----:B------:R-:W-:Y:S02]  /*09d0*/  VIADD R13, R12, 0x1 ;  /* 0x000000010c0d7836 */ /* 0x000fe40000000000 */
[----:B------:R-:W-:-:S04]  /*09e0*/  @!P0 IMAD.MOV R13, RZ, RZ, R12 ;  /* 0x000000ffff0d8224 */ /* 0x000fc800078e020c */
[----:B-1----:R-:W-:-:S05]  /*09f0*/  IMAD.WIDE R14, R13, 0x4, R10 ;  /* 0x000000040d0e7825 */ /* 0x002fca00078e020a */
[----:B------:R1:W-:Y:S04]  /*0a00*/  STG.E desc[UR6][R14.64], R21 ;  /* 0x000000150e007986 */ /* 0x0003e8000c101906 */
[----:B------:R-:W2:Y:S01]  /*0a10*/  LDG.E R8, desc[UR6][R8.64+0xc] ;  /* 0x00000c0608087981 */ /* 0x000ea2000c1e1900 */
[C---:B------:R-:W-:Y:S01]  /*0a20*/  IADD3 R12, PT, PT, R0.reuse, 0x3, RZ ;  /* 0x00000003000c7810 */ /* 0x040fe20007ffe0ff */
[----:B------:R-:W-:-:S03]  /*0a30*/  VIADD R0, R0, 0x4 ;  /* 0x0000000400007836 */ /* 0x000fc60000000000 */
[----:B------:R-:W-:Y:S01]  /*0a40*/  ISETP.GT.U32.AND P0, PT, R7, R12, PT ;  /* 0x0000000c0700720c */ /* 0x000fe20003f04070 */
[----:B------:R-:W-:Y:S01]  /*0a50*/  VIADD R12, R13, 0x1 ;  /* 0x000000010d0c7836 */ /* 0x000fe20000000000 */
[CC--:B--2---:R-:W-:Y:S02]  /*0a60*/  ISETP.GT.AND P2, PT, R21.reuse, R8.reuse, PT ;  /* 0x000000081500720c */ /* 0x0c4fe40003f44270 */
[----:B------:R-:W-:-:S11]  /*0a70*/  ISETP.EQ.AND P0, PT, R21, R8, P0 ;  /* 0x000000081500720c */ /* 0x000fd60000702270 */
[----:B------:R-:W-:-:S04]  /*0a80*/  @!P2 IMAD.MOV R12, RZ, RZ, R13 ;  /* 0x000000ffff0ca224 */ /* 0x000fc800078e020d */
[C---:B------:R-:W-:Y:S01]  /*0a90*/  VIADD R13, R12.reuse, 0x1 ;  /* 0x000000010c0d7836 */ /* 0x040fe20000000000 */
[----:B------:R-:W-:-:S05]  /*0aa0*/  @!P0 IADD3 R13, PT, PT, R12, RZ, RZ ;  /* 0x000000ff0c0d8210 */ /* 0x000fca0007ffe0ff */
[----:B------:R-:W-:-:S05]  /*0ab0*/  IMAD.WIDE R10, R13, 0x4, R10 ;  /* 0x000000040d0a7825 */ /* 0x000fca00078e020a */
[----:B------:R1:W-:Y:S02]  /*0ac0*/  STG.E desc[UR6][R10.64], R21 ;  /* 0x000000150a007986 */ /* 0x0003e4000c101906 */
.L_x_2:
[----:B------:R-:W-:Y:S05]  /*0ad0*/  @!P1 EXIT ;  /* 0x000000000000994d */ /* 0x000fea0003800000 */
[----:B------:R-:W-:Y:S02]  /*0ae0*/  ISETP.NE.AND P0, PT, R18, 0x1, PT ;  /* 0x000000011200780c */ /* 0x000fe40003f05270 */
[----:B------:R-:W-:-:S04]  /*0af0*/  LOP3.LUT R6, R6, 0x1, RZ, 0xc0, !PT ;  /* 0x0000000106067812 */ /* 0x000fc800078ec0ff */
[----:B------:R-:W-:-:S07]  /*0b00*/  ISETP.NE.U32.AND P1, PT, R6, 0x1, PT ;  /* 0x000000010600780c */ /* 0x000fce0003f25070 */
[----:B------:R-:W-:Y:S06]  /*0b10*/  @!P0 BRA `(.L_x_3) ;  /* 0x0000000000648947 */ /* 0x000fec0003800000 */
[----:B01----:R-:W-:Y:S01]  /*0b20*/  IMAD.WIDE.U32 R14, R0, 0x4, R2 ;  /* 0x00000004000e7825 */ /* 0x003fe200078e0002 */
[----:B------:R-:W2:Y:S01]  /*0b30*/  LDG.E R17, desc[UR6][R4.64] ;  /* 0x0000000604117981 */ /* 0x000ea2000c1e1900 */
        /* <DEDUP_REMOVED lines=11> */
[----:B------:R-:W3:Y:S01]  /*0bf0*/  LDG.E R14, desc[UR6][R14.64+0x4] ;  /* 0x000004060e0e7981 */ /* 0x000ee2000c1e1900 */
[C---:B------:R-:W-:Y:S01]  /*0c00*/  VIADD R6, R0.reuse, 0x1 ;  /* 0x0000000100067836 */ /* 0x040fe20000000000 */
[----:B------:R-:W-:-:S04]  /*0c10*/  IADD3 R0, PT, PT, R0, 0x2, RZ ;  /* 0x0000000200007810 */ /* 0x000fc80007ffe0ff */
[----:B------:R-:W-:Y:S01]  /*0c20*/  ISETP.GT.U32.AND P0, PT, R7, R6, PT ;  /* 0x000000060700720c */ /* 0x000fe20003f04070 */
[----:B------:R-:W-:Y:S01]  /*0c30*/  VIADD R6, R13, 0x1 ;  /* 0x000000010d067836 */ /* 0x000fe20000000000 */
[CC--:B---3--:R-:W-:Y:S02]  /*0c40*/  ISETP.GT.AND P2, PT, R17.reuse, R14.reuse, PT ;  /* 0x0000000e1100720c */ /* 0x0c8fe40003f44270 */
[----:B------:R-:W-:-:S11]  /*0c50*/  ISETP.EQ.AND P0, PT, R17, R14, P0 ;  /* 0x0000000e1100720c */ /* 0x000fd60000702270 */
[----:B------:R-:W-:-:S05]  /*0c60*/  @!P2 IADD3 R6, PT, PT, R13, RZ, RZ ;  /* 0x000000ff0d06a210 */ /* 0x000fca0007ffe0ff */
[----:B------:R-:W-:Y:S02]  /*0c70*/  VIADD R13, R6, 0x1 ;  /* 0x00000001060d7836 */ /* 0x000fe40000000000 */
[----:B------:R-:W-:-:S04]  /*0c80*/  @!P0 IMAD.MOV R13, RZ, RZ, R6 ;  /* 0x000000ffff0d8224 */ /* 0x000fc800078e0206 */
[----:B------:R-:W-:-:S05]  /*0c90*/  IMAD.WIDE R8, R13, 0x4, R8 ;  /* 0x000000040d087825 */ /* 0x000fca00078e0208 */
[----:B------:R2:W-:Y:S02]  /*0ca0*/  STG.E desc[UR6][R8.64], R17 ;  /* 0x0000001108007986 */ /* 0x0005e4000c101906 */
.L_x_3:
[----:B------:R-:W-:Y:S05]  /*0cb0*/  @P1 EXIT ;  /* 0x000000000000194d */ /* 0x000fea0003800000 */
[----:B------:R-:W-:Y:S01]  /*0cc0*/  IMAD.WIDE.U32 R2, R0, 0x4, R2 ;  /* 0x0000000400027825 */ /* 0x000fe200078e0002 */
[----:B------:R-:W3:Y:S01]  /*0cd0*/  LDG.E R5, desc[UR6][R4.64] ;  /* 0x0000000604057981 */ /* 0x000ee2000c1e1900 */
[----:B--2---:R-:W2:Y:S04]  /*0ce0*/  LDC.64 R8, c[0x0][0x388] ;  /* 0x0000e200ff087b82 */ /* 0x004ea80000000a00 */
[----:B------:R-:W3:Y:S01]  /*0cf0*/  LDG.E R2, desc[UR6][R2.64] ;  /* 0x0000000602027981 */ /* 0x000ee2000c1e1900 */
[----:B------:R-:W-:Y:S01]  /*0d00*/  ISETP.GT.U32.AND P0, PT, R7, R0, PT ;  /* 0x000000000700720c */ /* 0x000fe20003f04070 */
[----:B------:R-:W-:Y:S01]  /*0d10*/  VIADD R0, R13, 0x1 ;  /* 0x000000010d007836 */ /* 0x000fe20000000000 */
[CC--:B---3--:R-:W-:Y:S02]  /*0d20*/  ISETP.GT.AND P1, PT, R5.reuse, R2.reuse, PT ;  /* 0x000000020500720c */ /* 0x0c8fe40003f24270 */
[----:B------:R-:W-:-:S11]  /*0d30*/  ISETP.EQ.AND P0, PT, R5, R2, P0 ;  /* 0x000000020500720c */ /* 0x000fd60000702270 */
[----:B------:R-:W-:-:S05]  /*0d40*/  @!P1 IMAD.MOV R0, RZ, RZ, R13 ;  /* 0x000000ffff009224 */ /* 0x000fca00078e020d */
[----:B------:R-:W-:Y:S01]  /*0d50*/  IADD3 R7, PT, PT, R0, 0x1, RZ ;  /* 0x0000000100077810 */ /* 0x000fe20007ffe0ff */
[----:B------:R-:W-:-:S04]  /*0d60*/  @!P0 IMAD.MOV R7, RZ, RZ, R0 ;  /* 0x000000ffff078224 */ /* 0x000fc800078e0200 */
[----:B--2---:R-:W-:-:S05]  /*0d70*/  IMAD.WIDE R6, R7, 0x4, R8 ;  /* 0x0000000407067825 */ /* 0x004fca00078e0208 */
[----:B------:R-:W-:Y:S01]  /*0d80*/  STG.E desc[UR6][R6.64], R5 ;  /* 0x0000000506007986 */ /* 0x000fe2000c101906 */
[----:B------:R-:W-:Y:S05]  /*0d90*/  EXIT ;  /* 0x000000000000794d */ /* 0x000fea0003800000 */
.L_x_4:
[----:B------:R-:W-:-:S00]  /*0da0*/  BRA `(.L_x_4) ;  /* 0xfffffffc00fc7947 */ /* 0x000fc0000383ffff */
[----:B------:R-:W-:-:S00]  /*0db0*/  NOP ;  /* 0x0000000000007918 */ /* 0x000fc00000000000 */
        /* <DEDUP_REMOVED lines=12> */
.L_x_5:


//--------------------- .nv.shared.reserved.0     --------------------------
	.section	.nv.shared.reserved.0,"aw",@nobits
	.weak		__nv_reservedSMEM_offset_0_alias
	.size		__nv_reservedSMEM_offset_0_alias, 0, 64
	.other		__nv_reservedSMEM_offset_0_alias,@"STO_CUDA_RESERVED_SHARED STV_DEFAULT"
__nv_reservedSMEM_offset_0_alias:
	.zero		0
	.zero		64


//--------------------- .nv.constant0._Z18ordenacionPorRangoPiS_i --------------------------
	.section	.nv.constant0._Z18ordenacionPorRangoPiS_i,"a",@progbits
	.sectionflags	@""
	.align	4
.nv.constant0._Z18ordenacionPorRangoPiS_i:
	.zero		916


//--------------------- SYMBOLS --------------------------

	.type		.nv.reservedSmem.offset0,@object
	.size		.nv.reservedSmem.offset0,0x4
